	.headerflags	@"EF_CUDA_TEXMODE_UNIFIED EF_CUDA_64BIT_ADDRESS EF_CUDA_ACCELERATORS EF_CUDA_SM90 EF_CUDA_VIRTUAL_SM(EF_CUDA_SM90)"
	.elftype	@"ET_EXEC"


//--------------------- .nv.info                  --------------------------
	.section	.nv.info,"",@"SHT_CUDA_INFO"
	.align	4


	//----- nvinfo : EIATTR_REGCOUNT
	.align		4
        /*0000*/ 	.byte	0x04, 0x2f
        /*0002*/ 	.short	(.L_1 - .L_0)
	.align		4
.L_0:
        /*0004*/ 	.word	index@(triton_poi_fused_unsqueeze_4)
        /*0008*/ 	.word	0x0000001c


	//----- nvinfo : EIATTR_MIN_STACK_SIZE
	.align		4
.L_1:
        /*000c*/ 	.byte	0x04, 0x12
        /*000e*/ 	.short	(.L_3 - .L_2)
	.align		4
.L_2:
        /*0010*/ 	.word	index@(triton_poi_fused_unsqueeze_4)
        /*0014*/ 	.word	0x00000000


	//----- nvinfo : EIATTR_FRAME_SIZE
	.align		4
.L_3:
        /*0018*/ 	.byte	0x04, 0x11
        /*001a*/ 	.short	(.L_5 - .L_4)
	.align		4
.L_4:
        /*001c*/ 	.word	index@(triton_poi_fused_unsqueeze_4)
        /*0020*/ 	.word	0x00000000


	//----- nvinfo : EIATTR_MIN_STACK_SIZE
	.align		4
.L_5:
        /*0024*/ 	.byte	0x04, 0x12
        /*0026*/ 	.short	(.L_7 - .L_6)
	.align		4
.L_6:
        /*0028*/ 	.word	index@(triton_poi_fused_unsqueeze_4)
        /*002c*/ 	.word	0x00000000
.L_7:


//--------------------- .nv.info.triton_poi_fused_unsqueeze_4 --------------------------
	.section	.nv.info.triton_poi_fused_unsqueeze_4,"",@"SHT_CUDA_INFO"
	.sectionflags	@""
	.align	4


	//----- nvinfo : EIATTR_CUDA_API_VERSION
	.align		4
        /*0000*/ 	.byte	0x04, 0x37
        /*0002*/ 	.short	(.L_9 - .L_8)
.L_8:
        /*0004*/ 	.word	0x0000007c


	//----- nvinfo : EIATTR_KPARAM_INFO
	.align		4
.L_9:
        /*0008*/ 	.byte	0x04, 0x17
        /*000a*/ 	.short	(.L_11 - .L_10)
.L_10:
        /*000c*/ 	.word	0x00000000
        /*0010*/ 	.short	0x0003
        /*0012*/ 	.short	0x0014
        /*0014*/ 	.byte	0x00, 0xf0, 0x11, 0x00


	//----- nvinfo : EIATTR_KPARAM_INFO
	.align		4
.L_11:
        /*0018*/ 	.byte	0x04, 0x17
        /*001a*/ 	.short	(.L_13 - .L_12)
.L_12:
        /*001c*/ 	.word	0x00000000
        /*0020*/ 	.short	0x0002
        /*0022*/ 	.short	0x0010
        /*0024*/ 	.byte	0x00, 0xf0, 0x11, 0x00


	//----- nvinfo : EIATTR_KPARAM_INFO
	.align		4
.L_13:
        /*0028*/ 	.byte	0x04, 0x17
        /*002a*/ 	.short	(.L_15 - .L_14)
.L_14:
        /*002c*/ 	.word	0x00000000
        /*0030*/ 	.short	0x0001
        /*0032*/ 	.short	0x0008
        /*0034*/ 	.byte	0x00, 0xf4, 0x21, 0x00


	//----- nvinfo : EIATTR_KPARAM_INFO
	.align		4
.L_15:
        /*0038*/ 	.byte	0x04, 0x17
        /*003a*/ 	.short	(.L_17 - .L_16)
.L_16:
        /*003c*/ 	.word	0x00000000
        /*0040*/ 	.short	0x0000
        /*0042*/ 	.short	0x0000
        /*0044*/ 	.byte	0x00, 0xf4, 0x21, 0x00


	//----- nvinfo : EIATTR_SPARSE_MMA_MASK
	.align		4
.L_17:
        /*0048*/ 	.byte	0x03, 0x50
        /*004a*/ 	.short	0x0000


	//----- nvinfo : EIATTR_MAXREG_COUNT
	.align		4
        /*004c*/ 	.byte	0x03, 0x1b
        /*004e*/ 	.short	0x00ff


	//----- nvinfo : EIATTR_EXIT_INSTR_OFFSETS
	.align		4
        /*0050*/ 	.byte	0x04, 0x1c
        /*0052*/ 	.short	(.L_19 - .L_18)


	//   ....[0]....
.L_18:
        /*0054*/ 	.word	0x00000480


	//   ....[1]....
        /*0058*/ 	.word	0x000004d0


	//----- nvinfo : EIATTR_REQNTID
	.align		4
.L_19:
        /*005c*/ 	.byte	0x04, 0x10
        /*005e*/ 	.short	(.L_21 - .L_20)
.L_20:
        /*0060*/ 	.word	0x00000080
        /*0064*/ 	.word	0x00000001
        /*0068*/ 	.word	0x00000001


	//----- nvinfo : EIATTR_CBANK_PARAM_SIZE
	.align		4
.L_21:
        /*006c*/ 	.byte	0x03, 0x19
        /*006e*/ 	.short	0x0018


	//----- nvinfo : EIATTR_PARAM_CBANK
	.align		4
        /*0070*/ 	.byte	0x04, 0x0a
        /*0072*/ 	.short	(.L_23 - .L_22)
	.align		4
.L_22:
        /*0074*/ 	.word	index@(.nv.constant0.triton_poi_fused_unsqueeze_4)
        /*0078*/ 	.short	0x0210
        /*007a*/ 	.short	0x0018


	//----- nvinfo : EIATTR_SW_WAR
	.align		4
.L_23:
        /*007c*/ 	.byte	0x04, 0x36
        /*007e*/ 	.short	(.L_25 - .L_24)
.L_24:
        /*0080*/ 	.word	0x00000008
.L_25:


//--------------------- .nv.callgraph             --------------------------
	.section	.nv.callgraph,"",@"SHT_CUDA_CALLGRAPH"
	.align	4
	.sectionentsize	8
	.align		4
        /*0000*/ 	.word	0x00000000
	.align		4
        /*0004*/ 	.word	0xffffffff
	.align		4
        /*0008*/ 	.word	0x00000000
	.align		4
        /*000c*/ 	.word	0xfffffffe
	.align		4
        /*0010*/ 	.word	0x00000000
	.align		4
        /*0014*/ 	.word	0xfffffffd
	.align		4
        /*0018*/ 	.word	0x00000000
	.align		4
        /*001c*/ 	.word	0xfffffffc


//--------------------- .text.triton_poi_fused_unsqueeze_4 --------------------------
	.section	.text.triton_poi_fused_unsqueeze_4,"ax",@progbits
	.sectionflags	@"SHF_BARRIERS=1"
	.align	128
        .global         triton_poi_fused_unsqueeze_4
        .type           triton_poi_fused_unsqueeze_4,@function
        .size           triton_poi_fused_unsqueeze_4,(.L_x_1 - triton_poi_fused_unsqueeze_4)
        .other          triton_poi_fused_unsqueeze_4,@"STO_CUDA_ENTRY STV_DEFAULT"
triton_poi_fused_unsqueeze_4:
.text.triton_poi_fused_unsqueeze_4:
[----:B------:R-:W0:Y:S02]  /*0000*/  LDC R1, c[0x0][0x28] ;  /* 0x00000a00ff017b82 */ /* 0x000e240000000800 */
[----:B------:R-:W1:Y:S01]  /*0010*/  S2R R2, SR_TID.X ;  /* 0x0000000000027919 */ /* 0x000e620000002100 */
[----:B------:R-:W2:Y:S01]  /*0020*/  LDC.64 R4, c[0x0][0x210] ;  /* 0x00008400ff047b82 */ /* 0x000ea20000000a00 */
[----:B------:R-:W-:Y:S02]  /*0030*/  CS2R R8, SRZ ;  /* 0x0000000000087805 */ /* 0x000fe4000001ff00 */
[----:B------:R-:W-:Y:S01]  /*0040*/  CS2R R10, SRZ ;  /* 0x00000000000a7805 */ /* 0x000fe2000001ff00 */
[----:B------:R-:W3:Y:S01]  /*0050*/  S2R R3, SR_CTAID.Y ;  /* 0x0000000000037919 */ /* 0x000ee20000002600 */
[----:B------:R-:W-:Y:S01]  /*0060*/  ULDC.64 UR6, c[0x0][0x208] ;  /* 0x0000820000067ab9 */ /* 0x000fe20000000a00 */
[----:B------:R-:W4:Y:S01]  /*0070*/  S2R R17, SR_CTAID.X ;  /* 0x0000000000117919 */ /* 0x000f220000002500 */
[----:B-1----:R-:W-:Y:S01]  /*0080*/  SHF.R.U32.HI R16, RZ, 0x2, R2 ;  /* 0x00000002ff107819 */ /* 0x002fe20000011602 */
[----:B------:R-:W-:Y:S02]  /*0090*/  IMAD.SHL.U32 R0, R2, 0x4, RZ ;  /* 0x0000000402007824 */ /* 0x000fe400078e00ff */
[----:B---3--:R-:W-:Y:S01]  /*00a0*/  IMAD.SHL.U32 R3, R3, 0x40, RZ ;  /* 0x0000004003037824 */ /* 0x008fe200078e00ff */
[----:B------:R-:W-:Y:S01]  /*00b0*/  SGXT.U32 R16, R16, 0x5 ;  /* 0x000000051010781a */ /* 0x000fe20000000000 */
[----:B----4-:R-:W-:-:S03]  /*00c0*/  IMAD.SHL.U32 R17, R17, 0x10, RZ ;  /* 0x0000001011117824 */ /* 0x010fc600078e00ff */
[----:B------:R-:W-:Y:S02]  /*00d0*/  LOP3.LUT R6, R3, R16, RZ, 0xfc, !PT ;  /* 0x0000001003067212 */ /* 0x000fe400078efcff */
[----:B------:R-:W-:-:S04]  /*00e0*/  LOP3.LUT R7, R17, 0xc, R0, 0xf8, !PT ;  /* 0x0000000c11077812 */ /* 0x000fc800078ef800 */
[----:B------:R-:W-:Y:S01]  /*00f0*/  ISETP.GE.AND P0, PT, R7, 0x10, PT ;  /* 0x000000100700780c */ /* 0x000fe20003f06270 */
[----:B------:R-:W-:-:S04]  /*0100*/  IMAD R6, R6, 0x10, R7 ;  /* 0x0000001006067824 */ /* 0x000fc800078e0207 */
[C---:B------:R-:W-:Y:S02]  /*0110*/  VIADD R13, R6.reuse, 0xc000 ;  /* 0x0000c000060d7836 */ /* 0x040fe40000000000 */
[----:B------:R-:W-:Y:S02]  /*0120*/  VIADD R15, R6, 0xc200 ;  /* 0x0000c200060f7836 */ /* 0x000fe40000000000 */
[----:B--2---:R-:W-:Y:S01]  /*0130*/  IMAD.WIDE R12, R13, 0x4, R4 ;  /* 0x000000040d0c7825 */ /* 0x004fe200078e0204 */
[----:B------:R-:W-:-:S03]  /*0140*/  CS2R R6, SRZ ;  /* 0x0000000000067805 */ /* 0x000fc6000001ff00 */
[----:B------:R-:W-:Y:S01]  /*0150*/  IMAD.WIDE R14, R15, 0x4, R4 ;  /* 0x000000040f0e7825 */ /* 0x000fe200078e0204 */
[----:B------:R-:W-:Y:S01]  /*0160*/  CS2R R4, SRZ ;  /* 0x0000000000047805 */ /* 0x000fe2000001ff00 */
[----:B------:R1:W2:Y:S05]  /*0170*/  @!P0 LDG.E.EL.128 R8, desc[UR6][R12.64] ;  /* 0x000000060c088981 */ /* 0x0002aa000c2e1d00 */
[----:B------:R3:W4:Y:S01]  /*0180*/  @!P0 LDG.E.EL.128 R4, desc[UR6][R14.64] ;  /* 0x000000060e048981 */ /* 0x000722000c2e1d00 */
[----:B------:R-:W5:Y:S01]  /*0190*/  S2UR UR5, SR_CgaCtaId ;  /* 0x00000000000579c3 */ /* 0x000f620000008800 */
[C---:B------:R-:W-:Y:S01]  /*01a0*/  IMAD.SHL.U32 R18, R2.reuse, 0x100, RZ ;  /* 0x0000010002127824 */ /* 0x040fe200078e00ff */
[----:B------:R-:W-:Y:S01]  /*01b0*/  UMOV UR4, 0x400 ;  /* 0x0000040000047882 */ /* 0x000fe20000000000 */
[----:B------:R-:W-:-:S02]  /*01c0*/  LOP3.LUT R24, R2, 0x70, RZ, 0xc0, !PT ;  /* 0x0000007002187812 */ /* 0x000fc400078ec0ff */
[----:B------:R-:W-:Y:S02]  /*01d0*/  SHF.R.U32.HI R2, RZ, 0x4, R2 ;  /* 0x00000004ff027819 */ /* 0x000fe40000011602 */
[----:B------:R-:W-:Y:S02]  /*01e0*/  LOP3.LUT R19, R18, 0x300, RZ, 0xc0, !PT ;  /* 0x0000030012137812 */ /* 0x000fe400078ec0ff */
[----:B------:R-:W-:Y:S02]  /*01f0*/  SGXT.U32 R2, R2, 0x3 ;  /* 0x000000030202781a */ /* 0x000fe40000000000 */
[C---:B-1----:R-:W-:Y:S02]  /*0200*/  LOP3.LUT R12, R19.reuse, 0x40, RZ, 0xfc, !PT ;  /* 0x00000040130c7812 */ /* 0x042fe400078efcff */
[C---:B------:R-:W-:Y:S02]  /*0210*/  LOP3.LUT R18, R19.reuse, 0x80, RZ, 0xfc, !PT ;  /* 0x0000008013127812 */ /* 0x040fe400078efcff */
[----:B------:R-:W-:-:S02]  /*0220*/  LOP3.LUT R16, R19, R16, RZ, 0xfc, !PT ;  /* 0x0000001013107212 */ /* 0x000fc400078efcff */
[----:B------:R-:W-:Y:S02]  /*0230*/  LOP3.LUT R20, R19, 0xc0, RZ, 0xfc, !PT ;  /* 0x000000c013147812 */ /* 0x000fe400078efcff */
[----:B------:R-:W-:-:S04]  /*0240*/  LOP3.LUT R17, R17, R2, RZ, 0xfc, !PT ;  /* 0x0000000211117212 */ /* 0x000fc800078efcff */
[----:B------:R-:W-:Y:S01]  /*0250*/  ISETP.GE.AND P1, PT, R17, 0x10, PT ;  /* 0x000000101100780c */ /* 0x000fe20003f26270 */
[----:B-----5:R-:W-:-:S06]  /*0260*/  UPRMT UR4, UR5, 0x654, UR4 ;  /* 0x0000065405047896 */ /* 0x020fcc0008000004 */
[----:B------:R-:W-:Y:S02]  /*0270*/  LEA.HI R19, R19, UR4, RZ, 0x1e ;  /* 0x0000000413137c11 */ /* 0x000fe4000f8ff0ff */
[----:B------:R-:W-:Y:S02]  /*0280*/  LEA.HI R13, R12, UR4, RZ, 0x1e ;  /* 0x000000040c0d7c11 */ /* 0x000fe4000f8ff0ff */
[----:B---3--:R-:W-:Y:S01]  /*0290*/  LEA.HI R15, R18, UR4, RZ, 0x1e ;  /* 0x00000004120f7c11 */ /* 0x008fe2000f8ff0ff */
[----:B------:R-:W-:Y:S01]  /*02a0*/  IMAD R21, R16, 0x4, R19 ;  /* 0x0000000410157824 */ /* 0x000fe200078e0213 */
[----:B------:R-:W-:Y:S01]  /*02b0*/  LEA.HI R25, R20, UR4, RZ, 0x1e ;  /* 0x0000000414197c11 */ /* 0x000fe2000f8ff0ff */
[C---:B------:R-:W-:Y:S01]  /*02c0*/  IMAD R20, R16.reuse, 0x4, R13 ;  /* 0x0000000410147824 */ /* 0x040fe200078e020d */
[----:B------:R-:W1:Y:S01]  /*02d0*/  LDC.64 R18, c[0x0][0x218] ;  /* 0x00008600ff127b82 */ /* 0x000e620000000a00 */
[C---:B------:R-:W-:Y:S02]  /*02e0*/  IMAD R23, R16.reuse, 0x4, R15 ;  /* 0x0000000410177824 */ /* 0x040fe400078e020f */
[----:B------:R-:W-:Y:S01]  /*02f0*/  IMAD R22, R16, 0x4, R25 ;  /* 0x0000000410167824 */ /* 0x000fe200078e0219 */
[----:B------:R-:W-:Y:S01]  /*0300*/  LOP3.LUT R16, R0, 0x1fc, RZ, 0xc0, !PT ;  /* 0x000001fc00107812 */ /* 0x000fe200078ec0ff */
[----:B------:R-:W-:Y:S01]  /*0310*/  VIADD R13, R24, UR4 ;  /* 0x00000004180d7c36 */ /* 0x000fe20008000000 */
[----:B------:R-:W-:-:S02]  /*0320*/  LOP3.LUT R0, R3, 0x3c, R0, 0xf8, !PT ;  /* 0x0000003c03007812 */ /* 0x000fc400078ef800 */
[C---:B------:R-:W-:Y:S01]  /*0330*/  LOP3.LUT R2, R16.reuse, 0x200, RZ, 0xfc, !PT ;  /* 0x0000020010027812 */ /* 0x040fe200078efcff */
[----:B------:R-:W-:Y:S02]  /*0340*/  IMAD R13, R16, 0x4, R13 ;  /* 0x00000004100d7824 */ /* 0x000fe400078e020d */
[----:B------:R-:W-:Y:S01]  /*0350*/  IMAD R3, R17, 0x400, R0 ;  /* 0x0000040011037824 */ /* 0x000fe200078e0200 */
[----:B------:R-:W-:Y:S01]  /*0360*/  SHF.R.U32.HI R2, RZ, 0x2, R2 ;  /* 0x00000002ff027819 */ /* 0x000fe20000011602 */
[----:B--2---:R-:W-:Y:S04]  /*0370*/  STS [R21], R8 ;  /* 0x0000000815007388 */ /* 0x004fe80000000800 */
[----:B------:R-:W-:Y:S04]  /*0380*/  STS [R20+0x100], R9 ;  /* 0x0001000914007388 */ /* 0x000fe80000000800 */
[----:B------:R-:W-:Y:S04]  /*0390*/  STS [R23+0x200], R10 ;  /* 0x0002000a17007388 */ /* 0x000fe80000000800 */
[----:B------:R-:W-:Y:S04]  /*03a0*/  STS [R22+0x300], R11 ;  /* 0x0003000b16007388 */ /* 0x000fe80000000800 */
[----:B----4-:R2:W-:Y:S04]  /*03b0*/  STS [R21+0x80], R4 ;  /* 0x0000800415007388 */ /* 0x0105e80000000800 */
[----:B------:R3:W-:Y:S04]  /*03c0*/  STS [R20+0x180], R5 ;  /* 0x0001800514007388 */ /* 0x0007e80000000800 */
[----:B------:R-:W-:Y:S01]  /*03d0*/  STS [R23+0x280], R6 ;  /* 0x0002800617007388 */ /* 0x000fe20000000800 */
[----:B--2---:R-:W-:Y:S01]  /*03e0*/  LOP3.LUT R4, R2, 0xf0, RZ, 0xc0, !PT ;  /* 0x000000f002047812 */ /* 0x004fe200078ec0ff */
[----:B-1----:R-:W-:-:S02]  /*03f0*/  IMAD.WIDE R2, R3, 0x4, R18 ;  /* 0x0000000403027825 */ /* 0x002fc400078e0212 */
[----:B------:R1:W-:Y:S01]  /*0400*/  STS [R22+0x380], R7 ;  /* 0x0003800716007388 */ /* 0x0003e20000000800 */
[----:B---3--:R-:W-:Y:S01]  /*0410*/  LOP3.LUT R5, R17, 0x8, RZ, 0xfc, !PT ;  /* 0x0000000811057812 */ /* 0x008fe200078efcff */
[----:B------:R-:W-:Y:S03]  /*0420*/  BAR.SYNC.DEFER_BLOCKING 0x0 ;  /* 0x0000000000007b1d */ /* 0x000fe60000010000 */
[----:B------:R-:W-:Y:S01]  /*0430*/  ISETP.GE.AND P0, PT, R5, 0x10, PT ;  /* 0x000000100500780c */ /* 0x000fe20003f06270 */
[----:B-1----:R-:W-:-:S04]  /*0440*/  VIADD R7, R4, UR4 ;  /* 0x0000000404077c36 */ /* 0x002fc80008000000 */
[----:B------:R-:W-:Y:S01]  /*0450*/  IMAD R7, R16, 0x4, R7 ;  /* 0x0000000410077824 */ /* 0x000fe200078e0207 */
[----:B------:R-:W1:Y:S04]  /*0460*/  LDS.128 R12, [R13] ;  /* 0x000000000d0c7984 */ /* 0x000e680000000c00 */
[----:B-1----:R1:W-:Y:S03]  /*0470*/  @!P1 STG.E.128 desc[UR6][R2.64], R12 ;  /* 0x0000000c02009986 */ /* 0x0023e6000c101d06 */
[----:B------:R-:W-:Y:S05]  /*0480*/  @P0 EXIT ;  /* 0x000000000000094d */ /* 0x000fea0003800000 */
[----:B------:R-:W0:Y:S01]  /*0490*/  LDS.128 R8, [R7+0x800] ;  /* 0x0008000007087984 */ /* 0x000e220000000c00 */
[----:B------:R-:W-:-:S04]  /*04a0*/  IMAD R5, R5, 0x400, R0 ;  /* 0x0000040005057824 */ /* 0x000fc800078e0200 */
[----:B------:R-:W-:-:S05]  /*04b0*/  IMAD.WIDE R18, R5, 0x4, R18 ;  /* 0x0000000405127825 */ /* 0x000fca00078e0212 */
[----:B0-----:R-:W-:Y:S01]  /*04c0*/  STG.E.128 desc[UR6][R18.64], R8 ;  /* 0x0000000812007986 */ /* 0x001fe2000c101d06 */
[----:B------:R-:W-:Y:S05]  /*04d0*/  EXIT ;  /* 0x000000000000794d */ /* 0x000fea0003800000 */
.L_x_0:
[----:B------:R-:W-:-:S00]  /*04e0*/  BRA `(.L_x_0) ;  /* 0xfffffffc00fc7947 */ /* 0x000fc0000383ffff */
[----:B------:R-:W-:-:S00]  /*04f0*/  NOP ;  /* 0x0000000000007918 */ /* 0x000fc00000000000 */
        /* <DEDUP_REMOVED lines=8> */
.L_x_1:


//--------------------- .nv.shared.triton_poi_fused_unsqueeze_4 --------------------------
	.section	.nv.shared.triton_poi_fused_unsqueeze_4,"aw",@nobits
	.sectionflags	@""
	.align	16
	.zero		1024


//--------------------- .nv.constant0.triton_poi_fused_unsqueeze_4 --------------------------
	.section	.nv.constant0.triton_poi_fused_unsqueeze_4,"a",@progbits
	.sectionflags	@""
	.align	4
.nv.constant0.triton_poi_fused_unsqueeze_4:
	.zero		552
